//
// Generated by NVIDIA NVVM Compiler
//
// Compiler Build ID: CL-36424714
// Cuda compilation tools, release 13.0, V13.0.88
// Based on NVVM 20.0.0
//

.version 9.0
.target sm_100
.address_size 64

	// .globl	_Z25normalize_imagenet_kernelPKhPfiiffffff

.visible .entry _Z25normalize_imagenet_kernelPKhPfiiffffff(
	.param .u64 .ptr .align 1 _Z25normalize_imagenet_kernelPKhPfiiffffff_param_0,
	.param .u64 .ptr .align 1 _Z25normalize_imagenet_kernelPKhPfiiffffff_param_1,
	.param .u32 _Z25normalize_imagenet_kernelPKhPfiiffffff_param_2,
	.param .u32 _Z25normalize_imagenet_kernelPKhPfiiffffff_param_3,
	.param .f32 _Z25normalize_imagenet_kernelPKhPfiiffffff_param_4,
	.param .f32 _Z25normalize_imagenet_kernelPKhPfiiffffff_param_5,
	.param .f32 _Z25normalize_imagenet_kernelPKhPfiiffffff_param_6,
	.param .f32 _Z25normalize_imagenet_kernelPKhPfiiffffff_param_7,
	.param .f32 _Z25normalize_imagenet_kernelPKhPfiiffffff_param_8,
	.param .f32 _Z25normalize_imagenet_kernelPKhPfiiffffff_param_9
)
{
	.reg .pred 	%p<4>;
	.reg .b16 	%rs<4>;
	.reg .b32 	%r<16>;
	.reg .b32 	%f<16>;
	.reg .b64 	%rd<12>;

	ld.param.u64 	%rd1, [_Z25normalize_imagenet_kernelPKhPfiiffffff_param_0];
	ld.param.u64 	%rd2, [_Z25normalize_imagenet_kernelPKhPfiiffffff_param_1];
	ld.param.u32 	%r3, [_Z25normalize_imagenet_kernelPKhPfiiffffff_param_2];
	ld.param.u32 	%r5, [_Z25normalize_imagenet_kernelPKhPfiiffffff_param_3];
	ld.param.f32 	%f1, [_Z25normalize_imagenet_kernelPKhPfiiffffff_param_4];
	ld.param.f32 	%f2, [_Z25normalize_imagenet_kernelPKhPfiiffffff_param_5];
	ld.param.f32 	%f3, [_Z25normalize_imagenet_kernelPKhPfiiffffff_param_6];
	ld.param.f32 	%f4, [_Z25normalize_imagenet_kernelPKhPfiiffffff_param_7];
	ld.param.f32 	%f5, [_Z25normalize_imagenet_kernelPKhPfiiffffff_param_8];
	ld.param.f32 	%f6, [_Z25normalize_imagenet_kernelPKhPfiiffffff_param_9];
	mov.u32 	%r6, %ctaid.x;
	mov.u32 	%r7, %ntid.x;
	mov.u32 	%r8, %tid.x;
	mad.lo.s32 	%r1, %r6, %r7, %r8;
	mov.u32 	%r9, %ctaid.y;
	mov.u32 	%r10, %ntid.y;
	mov.u32 	%r11, %tid.y;
	mad.lo.s32 	%r12, %r9, %r10, %r11;
	setp.ge.s32 	%p1, %r1, %r3;
	setp.ge.s32 	%p2, %r12, %r5;
	or.pred  	%p3, %p1, %p2;
	@%p3 bra 	$L__BB0_2;
	cvta.to.global.u64 	%rd3, %rd1;
	cvta.to.global.u64 	%rd4, %rd2;
	mad.lo.s32 	%r13, %r3, %r12, %r1;
	mul.lo.s32 	%r14, %r13, 3;
	cvt.s64.s32 	%rd5, %r14;
	add.s64 	%rd6, %rd3, %rd5;
	ld.global.u8 	%rs1, [%rd6];
	cvt.rn.f32.u16 	%f7, %rs1;
	ld.global.u8 	%rs2, [%rd6+1];
	cvt.rn.f32.u16 	%f8, %rs2;
	ld.global.u8 	%rs3, [%rd6+2];
	cvt.rn.f32.u16 	%f9, %rs3;
	mul.lo.s32 	%r15, %r5, %r3;
	sub.f32 	%f10, %f9, %f1;
	div.rn.f32 	%f11, %f10, %f4;
	mul.wide.s32 	%rd7, %r13, 4;
	add.s64 	%rd8, %rd4, %rd7;
	st.global.f32 	[%rd8], %f11;
	sub.f32 	%f12, %f8, %f2;
	div.rn.f32 	%f13, %f12, %f5;
	mul.wide.s32 	%rd9, %r15, 4;
	add.s64 	%rd10, %rd8, %rd9;
	st.global.f32 	[%rd10], %f13;
	sub.f32 	%f14, %f7, %f3;
	div.rn.f32 	%f15, %f14, %f6;
	add.s64 	%rd11, %rd10, %rd9;
	st.global.f32 	[%rd11], %f15;
$L__BB0_2:
	ret;

}
	// .globl	_Z27normalize_age_gender_kernelPKhPfii
.visible .entry _Z27normalize_age_gender_kernelPKhPfii(
	.param .u64 .ptr .align 1 _Z27normalize_age_gender_kernelPKhPfii_param_0,
	.param .u64 .ptr .align 1 _Z27normalize_age_gender_kernelPKhPfii_param_1,
	.param .u32 _Z27normalize_age_gender_kernelPKhPfii_param_2,
	.param .u32 _Z27normalize_age_gender_kernelPKhPfii_param_3
)
{
	.reg .pred 	%p<4>;
	.reg .b16 	%rs<4>;
	.reg .b32 	%r<16>;
	.reg .b32 	%f<13>;
	.reg .b64 	%rd<12>;

	ld.param.u64 	%rd1, [_Z27normalize_age_gender_kernelPKhPfii_param_0];
	ld.param.u64 	%rd2, [_Z27normalize_age_gender_kernelPKhPfii_param_1];
	ld.param.u32 	%r3, [_Z27normalize_age_gender_kernelPKhPfii_param_2];
	ld.param.u32 	%r5, [_Z27normalize_age_gender_kernelPKhPfii_param_3];
	mov.u32 	%r6, %ctaid.x;
	mov.u32 	%r7, %ntid.x;
	mov.u32 	%r8, %tid.x;
	mad.lo.s32 	%r1, %r6, %r7, %r8;
	mov.u32 	%r9, %ctaid.y;
	mov.u32 	%r10, %ntid.y;
	mov.u32 	%r11, %tid.y;
	mad.lo.s32 	%r12, %r9, %r10, %r11;
	setp.ge.s32 	%p1, %r1, %r3;
	setp.ge.s32 	%p2, %r12, %r5;
	or.pred  	%p3, %p1, %p2;
	@%p3 bra 	$L__BB1_2;
	cvta.to.global.u64 	%rd3, %rd1;
	cvta.to.global.u64 	%rd4, %rd2;
	mad.lo.s32 	%r13, %r3, %r12, %r1;
	mul.lo.s32 	%r14, %r13, 3;
	cvt.s64.s32 	%rd5, %r14;
	add.s64 	%rd6, %rd3, %rd5;
	ld.global.u8 	%rs1, [%rd6];
	cvt.rn.f32.u16 	%f1, %rs1;
	div.rn.f32 	%f2, %f1, 0f437F0000;
	ld.global.u8 	%rs2, [%rd6+1];
	cvt.rn.f32.u16 	%f3, %rs2;
	div.rn.f32 	%f4, %f3, 0f437F0000;
	ld.global.u8 	%rs3, [%rd6+2];
	cvt.rn.f32.u16 	%f5, %rs3;
	div.rn.f32 	%f6, %f5, 0f437F0000;
	mul.lo.s32 	%r15, %r5, %r3;
	add.f32 	%f7, %f6, 0fBEF851EC;
	div.rn.f32 	%f8, %f7, 0f3E6A7EFA;
	mul.wide.s32 	%rd7, %r13, 4;
	add.s64 	%rd8, %rd4, %rd7;
	st.global.f32 	[%rd8], %f8;
	add.f32 	%f9, %f4, 0fBEE978D5;
	div.rn.f32 	%f10, %f9, 0f3E656042;
	mul.wide.s32 	%rd9, %r15, 4;
	add.s64 	%rd10, %rd8, %rd9;
	st.global.f32 	[%rd10], %f10;
	add.f32 	%f11, %f2, 0fBECFDF3B;
	div.rn.f32 	%f12, %f11, 0f3E666666;
	add.s64 	%rd11, %rd10, %rd9;
	st.global.f32 	[%rd11], %f12;
$L__BB1_2:
	ret;

}


// ===== COMPILED SASS (sm_100) =====

	.target	sm_100

	.elftype	@"ET_EXEC"


//--------------------- .note.nv.tkinfo           --------------------------
	.section	.note.nv.tkinfo,"",@"SHT_NOTE"
	.sectionflags	@"SHF_NOTE_NV_TKINFO"
	.tkinfo
        /*0018*/ 	.word	0x00000002
        /*0030*/ 	.string	""
        /*0030*/ 	.string	"ptxas"
        /*0030*/ 	.string	"Cuda compilation tools, release 13.0, V13.0.88"
        /*0030*/ 	.string	"Build cuda_13.0.r13.0/compiler.36424714_0"
        /*0030*/ 	.string	"-arch sm_100 -m 64 "



//--------------------- .note.nv.cuinfo           --------------------------
	.section	.note.nv.cuinfo,"",@"SHT_NOTE"
	.sectionflags	@"SHF_NOTE_NV_CUINFO"
        /*0018*/ 	.short	0x0002
        /*001a*/ 	.short	0x0064
        /*001c*/ 	.short	0x0082
	.zero		2


//--------------------- .nv.info                  --------------------------
	.section	.nv.info,"",@"SHT_CUDA_INFO"
	.align	4


	//----- nvinfo : EIATTR_REGCOUNT
	.align		4
        /*0000*/ 	.byte	0x04, 0x2f
        /*0002*/ 	.short	(.L_1 - .L_0)
	.align		4
.L_0:
        /*0004*/ 	.word	index@(_Z25normalize_imagenet_kernelPKhPfiiffffff)
        /*0008*/ 	.word	0x00000013


	//----- nvinfo : EIATTR_FRAME_SIZE
	.align		4
.L_1:
        /*000c*/ 	.byte	0x04, 0x11
        /*000e*/ 	.short	(.L_3 - .L_2)
	.align		4
.L_2:
        /*0010*/ 	.word	index@($__internal_1_$__cuda_sm3x_div_rn_noftz_f32_slowpath)
        /*0014*/ 	.word	0x00000000


	//----- nvinfo : EIATTR_FRAME_SIZE
	.align		4
.L_3:
        /*0018*/ 	.byte	0x04, 0x11
        /*001a*/ 	.short	(.L_5 - .L_4)
	.align		4
.L_4:
        /*001c*/ 	.word	index@(_Z25normalize_imagenet_kernelPKhPfiiffffff)
        /*0020*/ 	.word	0x00000000


	//----- nvinfo : EIATTR_REGCOUNT
	.align		4
.L_5:
        /*0024*/ 	.byte	0x04, 0x2f
        /*0026*/ 	.short	(.L_7 - .L_6)
	.align		4
.L_6:
        /*0028*/ 	.word	index@(_Z27normalize_age_gender_kernelPKhPfii)
        /*002c*/ 	.word	0x00000012


	//----- nvinfo : EIATTR_FRAME_SIZE
	.align		4
.L_7:
        /*0030*/ 	.byte	0x04, 0x11
        /*0032*/ 	.short	(.L_9 - .L_8)
	.align		4
.L_8:
        /*0034*/ 	.word	index@($__internal_0_$__cuda_sm3x_div_rn_noftz_f32_slowpath)
        /*0038*/ 	.word	0x00000000


	//----- nvinfo : EIATTR_FRAME_SIZE
	.align		4
.L_9:
        /*003c*/ 	.byte	0x04, 0x11
        /*003e*/ 	.short	(.L_11 - .L_10)
	.align		4
.L_10:
        /*0040*/ 	.word	index@(_Z27normalize_age_gender_kernelPKhPfii)
        /*0044*/ 	.word	0x00000000


	//----- nvinfo : EIATTR_MIN_STACK_SIZE
	.align		4
.L_11:
        /*0048*/ 	.byte	0x04, 0x12
        /*004a*/ 	.short	(.L_13 - .L_12)
	.align		4
.L_12:
        /*004c*/ 	.word	index@(_Z27normalize_age_gender_kernelPKhPfii)
        /*0050*/ 	.word	0x00000000


	//----- nvinfo : EIATTR_MIN_STACK_SIZE
	.align		4
.L_13:
        /*0054*/ 	.byte	0x04, 0x12
        /*0056*/ 	.short	(.L_15 - .L_14)
	.align		4
.L_14:
        /*0058*/ 	.word	index@(_Z25normalize_imagenet_kernelPKhPfiiffffff)
        /*005c*/ 	.word	0x00000000
.L_15:


//--------------------- .nv.compat                --------------------------
	.section	.nv.compat,"",@"SHT_CUDA_COMPAT_INFO"
	.align	4
        /*0000*/ 	.byte	0x02, 0x09, 0x00, 0x00, 0x02, 0x02, 0x01, 0x00, 0x02, 0x05, 0x05, 0x00, 0x03, 0x07, 0x01, 0x01
        /*0010*/ 	.byte	0x02, 0x03, 0x00, 0x00, 0x02, 0x06, 0x01, 0x00, 0x04, 0x0b, 0x08, 0x00, 0x01, 0x00, 0x00, 0x00
        /*0020*/ 	.byte	0x00, 0x00, 0x00, 0x00


//--------------------- .nv.info._Z27normalize_age_gender_kernelPKhPfii --------------------------
	.section	.nv.info._Z27normalize_age_gender_kernelPKhPfii,"",@"SHT_CUDA_INFO"
	.sectionflags	@""
	.align	4


	//----- nvinfo : EIATTR_CUDA_API_VERSION
	.align		4
        /*0000*/ 	.byte	0x04, 0x37
        /*0002*/ 	.short	(.L_17 - .L_16)
.L_16:
        /*0004*/ 	.word	0x00000082


	//----- nvinfo : EIATTR_KPARAM_INFO
	.align		4
.L_17:
        /*0008*/ 	.byte	0x04, 0x17
        /*000a*/ 	.short	(.L_19 - .L_18)
.L_18:
        /*000c*/ 	.word	0x00000000
        /*0010*/ 	.short	0x0003
        /*0012*/ 	.short	0x0014
        /*0014*/ 	.byte	0x00, 0xf0, 0x11, 0x00


	//----- nvinfo : EIATTR_KPARAM_INFO
	.align		4
.L_19:
        /*0018*/ 	.byte	0x04, 0x17
        /*001a*/ 	.short	(.L_21 - .L_20)
.L_20:
        /*001c*/ 	.word	0x00000000
        /*0020*/ 	.short	0x0002
        /*0022*/ 	.short	0x0010
        /*0024*/ 	.byte	0x00, 0xf0, 0x11, 0x00


	//----- nvinfo : EIATTR_KPARAM_INFO
	.align		4
.L_21:
        /*0028*/ 	.byte	0x04, 0x17
        /*002a*/ 	.short	(.L_23 - .L_22)
.L_22:
        /*002c*/ 	.word	0x00000000
        /*0030*/ 	.short	0x0001
        /*0032*/ 	.short	0x0008
        /*0034*/ 	.byte	0x00, 0xf5, 0x21, 0x00


	//----- nvinfo : EIATTR_KPARAM_INFO
	.align		4
.L_23:
        /*0038*/ 	.byte	0x04, 0x17
        /*003a*/ 	.short	(.L_25 - .L_24)
.L_24:
        /*003c*/ 	.word	0x00000000
        /*0040*/ 	.short	0x0000
        /*0042*/ 	.short	0x0000
        /*0044*/ 	.byte	0x00, 0xf5, 0x21, 0x00


	//----- nvinfo : EIATTR_SPARSE_MMA_MASK
	.align		4
.L_25:
        /*0048*/ 	.byte	0x03, 0x50
        /*004a*/ 	.short	0x0000


	//----- nvinfo : EIATTR_MAXREG_COUNT
	.align		4
        /*004c*/ 	.byte	0x03, 0x1b
        /*004e*/ 	.short	0x00ff


	//----- nvinfo : EIATTR_MERCURY_ISA_VERSION
	.align		4
        /*0050*/ 	.byte	0x03, 0x5f
        /*0052*/ 	.short	0x0101


	//----- nvinfo : EIATTR_VRC_CTA_INIT_COUNT
	.align		4
        /*0054*/ 	.byte	0x02, 0x4a
	.zero		1
	.zero		1


	//----- nvinfo : EIATTR_EXIT_INSTR_OFFSETS
	.align		4
        /*0058*/ 	.byte	0x04, 0x1c
        /*005a*/ 	.short	(.L_27 - .L_26)


	//   ....[0]....
.L_26:
        /*005c*/ 	.word	0x000000c0


	//   ....[1]....
        /*0060*/ 	.word	0x00000800


	//----- nvinfo : EIATTR_CRS_STACK_SIZE
	.align		4
.L_27:
        /*0064*/ 	.byte	0x04, 0x1e
        /*0066*/ 	.short	(.L_29 - .L_28)
.L_28:
        /*0068*/ 	.word	0x00000000


	//----- nvinfo : EIATTR_CBANK_PARAM_SIZE
	.align		4
.L_29:
        /*006c*/ 	.byte	0x03, 0x19
        /*006e*/ 	.short	0x0018


	//----- nvinfo : EIATTR_PARAM_CBANK
	.align		4
        /*0070*/ 	.byte	0x04, 0x0a
        /*0072*/ 	.short	(.L_31 - .L_30)
	.align		4
.L_30:
        /*0074*/ 	.word	index@(.nv.constant0._Z27normalize_age_gender_kernelPKhPfii)
        /*0078*/ 	.short	0x0380
        /*007a*/ 	.short	0x0018


	//----- nvinfo : EIATTR_SW_WAR
	.align		4
.L_31:
        /*007c*/ 	.byte	0x04, 0x36
        /*007e*/ 	.short	(.L_33 - .L_32)
.L_32:
        /*0080*/ 	.word	0x00000008
.L_33:


//--------------------- .nv.info._Z25normalize_imagenet_kernelPKhPfiiffffff --------------------------
	.section	.nv.info._Z25normalize_imagenet_kernelPKhPfiiffffff,"",@"SHT_CUDA_INFO"
	.sectionflags	@""
	.align	4


	//----- nvinfo : EIATTR_CUDA_API_VERSION
	.align		4
        /*0000*/ 	.byte	0x04, 0x37
        /*0002*/ 	.short	(.L_35 - .L_34)
.L_34:
        /*0004*/ 	.word	0x00000082


	//----- nvinfo : EIATTR_KPARAM_INFO
	.align		4
.L_35:
        /*0008*/ 	.byte	0x04, 0x17
        /*000a*/ 	.short	(.L_37 - .L_36)
.L_36:
        /*000c*/ 	.word	0x00000000
        /*0010*/ 	.short	0x0009
        /*0012*/ 	.short	0x002c
        /*0014*/ 	.byte	0x00, 0xf0, 0x11, 0x00


	//----- nvinfo : EIATTR_KPARAM_INFO
	.align		4
.L_37:
        /*0018*/ 	.byte	0x04, 0x17
        /*001a*/ 	.short	(.L_39 - .L_38)
.L_38:
        /*001c*/ 	.word	0x00000000
        /*0020*/ 	.short	0x0008
        /*0022*/ 	.short	0x0028
        /*0024*/ 	.byte	0x00, 0xf0, 0x11, 0x00


	//----- nvinfo : EIATTR_KPARAM_INFO
	.align		4
.L_39:
        /*0028*/ 	.byte	0x04, 0x17
        /*002a*/ 	.short	(.L_41 - .L_40)
.L_40:
        /*002c*/ 	.word	0x00000000
        /*0030*/ 	.short	0x0007
        /*0032*/ 	.short	0x0024
        /*0034*/ 	.byte	0x00, 0xf0, 0x11, 0x00


	//----- nvinfo : EIATTR_KPARAM_INFO
	.align		4
.L_41:
        /*0038*/ 	.byte	0x04, 0x17
        /*003a*/ 	.short	(.L_43 - .L_42)
.L_42:
        /*003c*/ 	.word	0x00000000
        /*0040*/ 	.short	0x0006
        /*0042*/ 	.short	0x0020
        /*0044*/ 	.byte	0x00, 0xf0, 0x11, 0x00


	//----- nvinfo : EIATTR_KPARAM_INFO
	.align		4
.L_43:
        /*0048*/ 	.byte	0x04, 0x17
        /*004a*/ 	.short	(.L_45 - .L_44)
.L_44:
        /*004c*/ 	.word	0x00000000
        /*0050*/ 	.short	0x0005
        /*0052*/ 	.short	0x001c
        /*0054*/ 	.byte	0x00, 0xf0, 0x11, 0x00


	//----- nvinfo : EIATTR_KPARAM_INFO
	.align		4
.L_45:
        /*0058*/ 	.byte	0x04, 0x17
        /*005a*/ 	.short	(.L_47 - .L_46)
.L_46:
        /*005c*/ 	.word	0x00000000
        /*0060*/ 	.short	0x0004
        /*0062*/ 	.short	0x0018
        /*0064*/ 	.byte	0x00, 0xf0, 0x11, 0x00


	//----- nvinfo : EIATTR_KPARAM_INFO
	.align		4
.L_47:
        /*0068*/ 	.byte	0x04, 0x17
        /*006a*/ 	.short	(.L_49 - .L_48)
.L_48:
        /*006c*/ 	.word	0x00000000
        /*0070*/ 	.short	0x0003
        /*0072*/ 	.short	0x0014
        /*0074*/ 	.byte	0x00, 0xf0, 0x11, 0x00


	//----- nvinfo : EIATTR_KPARAM_INFO
	.align		4
.L_49:
        /*0078*/ 	.byte	0x04, 0x17
        /*007a*/ 	.short	(.L_51 - .L_50)
.L_50:
        /*007c*/ 	.word	0x00000000
        /*0080*/ 	.short	0x0002
        /*0082*/ 	.short	0x0010
        /*0084*/ 	.byte	0x00, 0xf0, 0x11, 0x00


	//----- nvinfo : EIATTR_KPARAM_INFO
	.align		4
.L_51:
        /*0088*/ 	.byte	0x04, 0x17
        /*008a*/ 	.short	(.L_53 - .L_52)
.L_52:
        /*008c*/ 	.word	0x00000000
        /*0090*/ 	.short	0x0001
        /*0092*/ 	.short	0x0008
        /*0094*/ 	.byte	0x00, 0xf5, 0x21, 0x00


	//----- nvinfo : EIATTR_KPARAM_INFO
	.align		4
.L_53:
        /*0098*/ 	.byte	0x04, 0x17
        /*009a*/ 	.short	(.L_55 - .L_54)
.L_54:
        /*009c*/ 	.word	0x00000000
        /*00a0*/ 	.short	0x0000
        /*00a2*/ 	.short	0x0000
        /*00a4*/ 	.byte	0x00, 0xf5, 0x21, 0x00


	//----- nvinfo : EIATTR_SPARSE_MMA_MASK
	.align		4
.L_55:
        /*00a8*/ 	.byte	0x03, 0x50
        /*00aa*/ 	.short	0x0000


	//----- nvinfo : EIATTR_MAXREG_COUNT
	.align		4
        /*00ac*/ 	.byte	0x03, 0x1b
        /*00ae*/ 	.short	0x00ff


	//----- nvinfo : EIATTR_MERCURY_ISA_VERSION
	.align		4
        /*00b0*/ 	.byte	0x03, 0x5f
        /*00b2*/ 	.short	0x0101


	//----- nvinfo : EIATTR_VRC_CTA_INIT_COUNT
	.align		4
        /*00b4*/ 	.byte	0x02, 0x4a
	.zero		1
	.zero		1


	//----- nvinfo : EIATTR_EXIT_INSTR_OFFSETS
	.align		4
        /*00b8*/ 	.byte	0x04, 0x1c
        /*00ba*/ 	.short	(.L_57 - .L_56)


	//   ....[0]....
.L_56:
        /*00bc*/ 	.word	0x000000c0


	//   ....[1]....
        /*00c0*/ 	.word	0x00000560


	//----- nvinfo : EIATTR_CRS_STACK_SIZE
	.align		4
.L_57:
        /*00c4*/ 	.byte	0x04, 0x1e
        /*00c6*/ 	.short	(.L_59 - .L_58)
.L_58:
        /*00c8*/ 	.word	0x00000000


	//----- nvinfo : EIATTR_CBANK_PARAM_SIZE
	.align		4
.L_59:
        /*00cc*/ 	.byte	0x03, 0x19
        /*00ce*/ 	.short	0x0030


	//----- nvinfo : EIATTR_PARAM_CBANK
	.align		4
        /*00d0*/ 	.byte	0x04, 0x0a
        /*00d2*/ 	.short	(.L_61 - .L_60)
	.align		4
.L_60:
        /*00d4*/ 	.word	index@(.nv.constant0._Z25normalize_imagenet_kernelPKhPfiiffffff)
        /*00d8*/ 	.short	0x0380
        /*00da*/ 	.short	0x0030


	//----- nvinfo : EIATTR_SW_WAR
	.align		4
.L_61:
        /*00dc*/ 	.byte	0x04, 0x36
        /*00de*/ 	.short	(.L_63 - .L_62)
.L_62:
        /*00e0*/ 	.word	0x00000008
.L_63:


//--------------------- .nv.callgraph             --------------------------
	.section	.nv.callgraph,"",@"SHT_CUDA_CALLGRAPH"
	.align	4
	.sectionentsize	8
	.align		4
        /*0000*/ 	.word	0x00000000
	.align		4
        /*0004*/ 	.word	0xffffffff
	.align		4
        /*0008*/ 	.word	0x00000000
	.align		4
        /*000c*/ 	.word	0xfffffffe
	.align		4
        /*0010*/ 	.word	0x00000000
	.align		4
        /*0014*/ 	.word	0xfffffffd
	.align		4
        /*0018*/ 	.word	0x00000000
	.align		4
        /*001c*/ 	.word	0xfffffffc


//--------------------- .text._Z27normalize_age_gender_kernelPKhPfii --------------------------
	.section	.text._Z27normalize_age_gender_kernelPKhPfii,"ax",@progbits
	.align	128
        .global         _Z27normalize_age_gender_kernelPKhPfii
        .type           _Z27normalize_age_gender_kernelPKhPfii,@function
        .size           _Z27normalize_age_gender_kernelPKhPfii,(.L_x_42 - _Z27normalize_age_gender_kernelPKhPfii)
        .other          _Z27normalize_age_gender_kernelPKhPfii,@"STO_CUDA_ENTRY STV_DEFAULT"
_Z27normalize_age_gender_kernelPKhPfii:
.text._Z27normalize_age_gender_kernelPKhPfii:
[----:B------:R-:W-:Y:S01]  /*0000*/  LDC R1, c[0x0][0x37c] ;  /* 0x0000df00ff017b82 */ /* 0x000fe20000000800 */
[----:B------:R-:W0:Y:S07]  /*0010*/  S2R R0, SR_TID.Y ;  /* 0x0000000000007919 */ /* 0x000e2e0000002200 */
[----:B------:R-:W1:Y:S01]  /*0020*/  LDC R6, c[0x0][0x360] ;  /* 0x0000d800ff067b82 */ /* 0x000e620000000800 */
[----:B------:R-:W2:Y:S01]  /*0030*/  LDCU.64 UR6, c[0x0][0x390] ;  /* 0x00007200ff0677ac */ /* 0x000ea20008000a00 */
[----:B------:R-:W1:Y:S06]  /*0040*/  S2R R5, SR_TID.X ;  /* 0x0000000000057919 */ /* 0x000e6c0000002100 */
[----:B------:R-:W0:Y:S08]  /*0050*/  S2UR UR5, SR_CTAID.Y ;  /* 0x00000000000579c3 */ /* 0x000e300000002600 */
[----:B------:R-:W0:Y:S08]  /*0060*/  LDC R3, c[0x0][0x364] ;  /* 0x0000d900ff037b82 */ /* 0x000e300000000800 */
[----:B------:R-:W1:Y:S01]  /*0070*/  S2UR UR4, SR_CTAID.X ;  /* 0x00000000000479c3 */ /* 0x000e620000002500 */
[----:B0-----:R-:W-:-:S05]  /*0080*/  IMAD R3, R3, UR5, R0 ;  /* 0x0000000503037c24 */ /* 0x001fca000f8e0200 */
[----:B--2---:R-:W-:Y:S01]  /*0090*/  ISETP.GE.AND P0, PT, R3, UR7, PT ;  /* 0x0000000703007c0c */ /* 0x004fe2000bf06270 */
[----:B-1----:R-:W-:-:S05]  /*00a0*/  IMAD R6, R6, UR4, R5 ;  /* 0x0000000406067c24 */ /* 0x002fca000f8e0205 */
[----:B------:R-:W-:-:S13]  /*00b0*/  ISETP.GE.OR P0, PT, R6, UR6, P0 ;  /* 0x0000000606007c0c */ /* 0x000fda0008706670 */
[----:B------:R-:W-:Y:S05]  /*00c0*/  @P0 EXIT ;  /* 0x000000000000094d */ /* 0x000fea0003800000 */
[----:B------:R-:W0:Y:S01]  /*00d0*/  LDCU.64 UR8, c[0x0][0x380] ;  /* 0x00007000ff0877ac */ /* 0x000e220008000a00 */
[----:B------:R-:W-:Y:S01]  /*00e0*/  IMAD R6, R3, UR6, R6 ;  /* 0x0000000603067c24 */ /* 0x000fe2000f8e0206 */
[----:B------:R-:W1:Y:S03]  /*00f0*/  LDCU.64 UR4, c[0x0][0x358] ;  /* 0x00006b00ff0477ac */ /* 0x000e660008000a00 */
[----:B------:R-:W-:-:S05]  /*0100*/  IMAD R0, R6, 0x3, RZ ;  /* 0x0000000306007824 */ /* 0x000fca00078e02ff */
[----:B0-----:R-:W-:-:S04]  /*0110*/  IADD3 R4, P0, PT, R0, UR8, RZ ;  /* 0x0000000800047c10 */ /* 0x001fc8000ff1e0ff */
[----:B------:R-:W-:-:S05]  /*0120*/  LEA.HI.X.SX32 R5, R0, UR9, 0x1, P0 ;  /* 0x0000000900057c11 */ /* 0x000fca00080f0eff */
[----:B-1----:R-:W2:Y:S01]  /*0130*/  LDG.E.U8 R0, desc[UR4][R4.64] ;  /* 0x0000000404007981 */ /* 0x002ea2000c1e1100 */
[----:B------:R-:W-:Y:S01]  /*0140*/  IMAD.MOV.U32 R3, RZ, RZ, 0x3b808081 ;  /* 0x3b808081ff037424 */ /* 0x000fe200078e00ff */
[----:B------:R-:W-:Y:S01]  /*0150*/  BSSY.RECONVERGENT B0, `(.L_x_0) ;  /* 0x000000e000007945 */ /* 0x000fe20003800200 */
[----:B------:R-:W-:-:S04]  /*0160*/  IMAD.MOV.U32 R2, RZ, RZ, 0x437f0000 ;  /* 0x437f0000ff027424 */ /* 0x000fc800078e00ff */
[----:B------:R-:W-:-:S04]  /*0170*/  FFMA R2, R3, -R2, 1 ;  /* 0x3f80000003027423 */ /* 0x000fc80000000802 */
[----:B------:R-:W-:Y:S01]  /*0180*/  FFMA R3, R2, R3, 0.0039215688593685626984 ;  /* 0x3b80808102037423 */ /* 0x000fe20000000003 */
[----:B--2---:R-:W-:-:S04]  /*0190*/  I2FP.F32.U32 R0, R0 ;  /* 0x0000000000007245 */ /* 0x004fc80000201000 */
[----:B------:R-:W0:Y:S01]  /*01a0*/  FCHK P0, R0, 255 ;  /* 0x437f000000007902 */ /* 0x000e220000000000 */
[----:B------:R-:W-:-:S04]  /*01b0*/  FFMA R2, R0, R3, RZ ;  /* 0x0000000300027223 */ /* 0x000fc800000000ff */
[----:B------:R-:W-:-:S04]  /*01c0*/  FFMA R7, R2, -255, R0 ;  /* 0xc37f000002077823 */ /* 0x000fc80000000000 */
[----:B------:R-:W-:Y:S01]  /*01d0*/  FFMA R2, R3, R7, R2 ;  /* 0x0000000703027223 */ /* 0x000fe20000000002 */
[----:B0-----:R-:W-:Y:S06]  /*01e0*/  @!P0 BRA `(.L_x_1) ;  /* 0x0000000000108947 */ /* 0x001fec0003800000 */
[----:B------:R-:W-:Y:S01]  /*01f0*/  HFMA2 R3, -RZ, RZ, 3.748046875, 0 ;  /* 0x437f0000ff037431 */ /* 0x000fe200000001ff */
[----:B------:R-:W-:-:S07]  /*0200*/  MOV R8, 0x220 ;  /* 0x0000022000087802 */ /* 0x000fce0000000f00 */
[----:B------:R-:W-:Y:S05]  /*0210*/  CALL.REL.NOINC `($__internal_0_$__cuda_sm3x_div_rn_noftz_f32_slowpath) ;  /* 0x00000004007c7944 */ /* 0x000fea0003c00000 */
[----:B------:R-:W-:-:S07]  /*0220*/  IMAD.MOV.U32 R2, RZ, RZ, R0 ;  /* 0x000000ffff027224 */ /* 0x000fce00078e0000 */
.L_x_1:
[----:B------:R-:W-:Y:S05]  /*0230*/  BSYNC.RECONVERGENT B0 ;  /* 0x0000000000007941 */ /* 0x000fea0003800200 */
.L_x_0:
[----:B------:R-:W2:Y:S01]  /*0240*/  LDG.E.U8 R0, desc[UR4][R4.64+0x1] ;  /* 0x0000010404007981 */ /* 0x000ea2000c1e1100 */
[----:B------:R-:W-:Y:S01]  /*0250*/  MOV R8, 0x437f0000 ;  /* 0x437f000000087802 */ /* 0x000fe20000000f00 */
[----:B------:R-:W-:Y:S01]  /*0260*/  IMAD.MOV.U32 R7, RZ, RZ, 0x3b808081 ;  /* 0x3b808081ff077424 */ /* 0x000fe200078e00ff */
[----:B------:R-:W-:Y:S03]  /*0270*/  BSSY.RECONVERGENT B0, `(.L_x_2) ;  /* 0x000000e000007945 */ /* 0x000fe60003800200 */
[----:B------:R-:W-:Y:S01]  /*0280*/  FFMA R8, R7, -R8, 1 ;  /* 0x3f80000007087423 */ /* 0x000fe20000000808 */
[----:B--2---:R-:W-:-:S03]  /*0290*/  I2FP.F32.U32 R3, R0 ;  /* 0x0000000000037245 */ /* 0x004fc60000201000 */
[----:B------:R-:W-:Y:S01]  /*02a0*/  FFMA R0, R8, R7, 0.0039215688593685626984 ;  /* 0x3b80808108007423 */ /* 0x000fe20000000007 */
[----:B------:R-:W0:Y:S03]  /*02b0*/  FCHK P0, R3, 255 ;  /* 0x437f000003007902 */ /* 0x000e260000000000 */
[----:B------:R-:W-:-:S04]  /*02c0*/  FFMA R8, R0, R3, RZ ;  /* 0x0000000300087223 */ /* 0x000fc800000000ff */
[----:B------:R-:W-:-:S04]  /*02d0*/  FFMA R7, R8, -255, R3 ;  /* 0xc37f000008077823 */ /* 0x000fc80000000003 */
[----:B------:R-:W-:Y:S01]  /*02e0*/  FFMA R7, R0, R7, R8 ;  /* 0x0000000700077223 */ /* 0x000fe20000000008 */
[----:B0-----:R-:W-:Y:S06]  /*02f0*/  @!P0 BRA `(.L_x_3) ;  /* 0x0000000000148947 */ /* 0x001fec0003800000 */
[----:B------:R-:W-:Y:S01]  /*0300*/  IMAD.MOV.U32 R0, RZ, RZ, R3 ;  /* 0x000000ffff007224 */ /* 0x000fe200078e0003 */
[----:B------:R-:W-:Y:S01]  /*0310*/  MOV R8, 0x340 ;  /* 0x0000034000087802 */ /* 0x000fe20000000f00 */
[----:B------:R-:W-:-:S07]  /*0320*/  IMAD.MOV.U32 R3, RZ, RZ, 0x437f0000 ;  /* 0x437f0000ff037424 */ /* 0x000fce00078e00ff */
[----:B------:R-:W-:Y:S05]  /*0330*/  CALL.REL.NOINC `($__internal_0_$__cuda_sm3x_div_rn_noftz_f32_slowpath) ;  /* 0x0000000400347944 */ /* 0x000fea0003c00000 */
[----:B------:R-:W-:-:S07]  /*0340*/  MOV R7, R0 ;  /* 0x0000000000077202 */ /* 0x000fce0000000f00 */
.L_x_3:
[----:B------:R-:W-:Y:S05]  /*0350*/  BSYNC.RECONVERGENT B0 ;  /* 0x0000000000007941 */ /* 0x000fea0003800200 */
.L_x_2:
[----:B------:R-:W2:Y:S01]  /*0360*/  LDG.E.U8 R4, desc[UR4][R4.64+0x2] ;  /* 0x0000020404047981 */ /* 0x000ea2000c1e1100 */
[----:B------:R-:W-:Y:S02]  /*0370*/  HFMA2 R3, -RZ, RZ, 3.748046875, 0 ;  /* 0x437f0000ff037431 */ /* 0x000fe400000001ff */
[----:B------:R-:W-:Y:S01]  /*0380*/  IMAD.MOV.U32 R0, RZ, RZ, 0x3b808081 ;  /* 0x3b808081ff007424 */ /* 0x000fe200078e00ff */
[----:B------:R-:W-:Y:S03]  /*0390*/  BSSY.RECONVERGENT B0, `(.L_x_4) ;  /* 0x000000d000007945 */ /* 0x000fe60003800200 */
        /* <DEDUP_REMOVED lines=8> */
[----:B------:R-:W-:Y:S01]  /*0420*/  IMAD.MOV.U32 R0, RZ, RZ, R3 ;  /* 0x000000ffff007224 */ /* 0x000fe200078e0003 */
[----:B------:R-:W-:Y:S02]  /*0430*/  MOV R3, 0x437f0000 ;  /* 0x437f000000037802 */ /* 0x000fe40000000f00 */
[----:B------:R-:W-:-:S07]  /*0440*/  MOV R8, 0x460 ;  /* 0x0000046000087802 */ /* 0x000fce0000000f00 */
[----:B------:R-:W-:Y:S05]  /*0450*/  CALL.REL.NOINC `($__internal_0_$__cuda_sm3x_div_rn_noftz_f32_slowpath) ;  /* 0x0000000000ec7944 */ /* 0x000fea0003c00000 */
.L_x_5:
[----:B------:R-:W-:Y:S05]  /*0460*/  BSYNC.RECONVERGENT B0 ;  /* 0x0000000000007941 */ /* 0x000fea0003800200 */
.L_x_4:
[----:B------:R-:W-:Y:S01]  /*0470*/  MOV R3, 0x3e6a7efa ;  /* 0x3e6a7efa00037802 */ /* 0x000fe20000000f00 */
[----:B------:R-:W-:Y:S01]  /*0480*/  FADD R0, R0, -0.48500001430511474609 ;  /* 0xbef851ec00007421 */ /* 0x000fe20000000000 */
[----:B------:R-:W-:Y:S01]  /*0490*/  IMAD.MOV.U32 R4, RZ, RZ, 0x408bbced ;  /* 0x408bbcedff047424 */ /* 0x000fe200078e00ff */
[----:B------:R-:W-:Y:S02]  /*04a0*/  BSSY.RECONVERGENT B0, `(.L_x_6) ;  /* 0x000000c000007945 */ /* 0x000fe40003800200 */
[----:B------:R-:W0:Y:S01]  /*04b0*/  FCHK P0, R0, 0.22900000214576721191 ;  /* 0x3e6a7efa00007902 */ /* 0x000e220000000000 */
[----:B------:R-:W-:-:S04]  /*04c0*/  FFMA R3, R4, -R3, 1 ;  /* 0x3f80000004037423 */ /* 0x000fc80000000803 */
[----:B------:R-:W-:-:S04]  /*04d0*/  FFMA R3, R3, R4, 4.3668122291564941406 ;  /* 0x408bbced03037423 */ /* 0x000fc80000000004 */
[----:B------:R-:W-:-:S04]  /*04e0*/  FFMA R4, R0, R3, RZ ;  /* 0x0000000300047223 */ /* 0x000fc800000000ff */
[----:B------:R-:W-:-:S04]  /*04f0*/  FFMA R5, R4, -0.22900000214576721191, R0 ;  /* 0xbe6a7efa04057823 */ /* 0x000fc80000000000 */
[----:B------:R-:W-:Y:S01]  /*0500*/  FFMA R3, R3, R5, R4 ;  /* 0x0000000503037223 */ /* 0x000fe20000000004 */
[----:B0-----:R-:W-:Y:S06]  /*0510*/  @!P0 BRA `(.L_x_7) ;  /* 0x0000000000108947 */ /* 0x001fec0003800000 */
[----:B------:R-:W-:Y:S01]  /*0520*/  IMAD.MOV.U32 R3, RZ, RZ, 0x3e6a7efa ;  /* 0x3e6a7efaff037424 */ /* 0x000fe200078e00ff */
[----:B------:R-:W-:-:S07]  /*0530*/  MOV R8, 0x550 ;  /* 0x0000055000087802 */ /* 0x000fce0000000f00 */
[----:B------:R-:W-:Y:S05]  /*0540*/  CALL.REL.NOINC `($__internal_0_$__cuda_sm3x_div_rn_noftz_f32_slowpath) ;  /* 0x0000000000b07944 */ /* 0x000fea0003c00000 */
[----:B------:R-:W-:-:S07]  /*0550*/  MOV R3, R0 ;  /* 0x0000000000037202 */ /* 0x000fce0000000f00 */
.L_x_7:
[----:B------:R-:W-:Y:S05]  /*0560*/  BSYNC.RECONVERGENT B0 ;  /* 0x0000000000007941 */ /* 0x000fea0003800200 */
.L_x_6:
[----:B------:R-:W0:Y:S01]  /*0570*/  LDC.64 R4, c[0x0][0x388] ;  /* 0x0000e200ff047b82 */ /* 0x000e220000000a00 */
[----:B------:R-:W-:Y:S02]  /*0580*/  HFMA2 R0, -RZ, RZ, 1.5986328125, 545 ;  /* 0x3e656042ff007431 */ /* 0x000fe400000001ff */
[----:B------:R-:W-:Y:S01]  /*0590*/  IMAD.MOV.U32 R11, RZ, RZ, 0x408edb6d ;  /* 0x408edb6dff0b7424 */ /* 0x000fe200078e00ff */
[----:B------:R-:W-:Y:S04]  /*05a0*/  BSSY.RECONVERGENT B0, `(.L_x_8) ;  /* 0x0000011000007945 */ /* 0x000fe80003800200 */
[----:B------:R-:W1:Y:S01]  /*05b0*/  LDC.64 R8, c[0x0][0x390] ;  /* 0x0000e400ff087b82 */ /* 0x000e620000000a00 */
[----:B------:R-:W-:-:S04]  /*05c0*/  FFMA R0, R11, -R0, 1 ;  /* 0x3f8000000b007423 */ /* 0x000fc80000000800 */
[----:B------:R-:W-:Y:S01]  /*05d0*/  FFMA R11, R0, R11, 4.4642853736877441406 ;  /* 0x408edb6d000b7423 */ /* 0x000fe2000000000b */
[----:B------:R-:W-:-:S04]  /*05e0*/  FADD R0, R7, -0.4560000002384185791 ;  /* 0xbee978d507007421 */ /* 0x000fc80000000000 */
[----:B------:R-:W2:Y:S01]  /*05f0*/  FCHK P0, R0, 0.22400000691413879395 ;  /* 0x3e65604200007902 */ /* 0x000ea20000000000 */
[----:B0-----:R-:W-:-:S04]  /*0600*/  IMAD.WIDE R4, R6, 0x4, R4 ;  /* 0x0000000406047825 */ /* 0x001fc800078e0204 */
[----:B------:R-:W-:Y:S01]  /*0610*/  FFMA R6, R0, R11, RZ ;  /* 0x0000000b00067223 */ /* 0x000fe200000000ff */
[----:B------:R0:W-:Y:S03]  /*0620*/  STG.E desc[UR4][R4.64], R3 ;  /* 0x0000000304007986 */ /* 0x0001e6000c101904 */
[----:B------:R-:W-:-:S04]  /*0630*/  FFMA R7, R6, -0.22400000691413879395, R0 ;  /* 0xbe65604206077823 */ /* 0x000fc80000000000 */
[----:B------:R-:W-:Y:S01]  /*0640*/  FFMA R11, R11, R7, R6 ;  /* 0x000000070b0b7223 */ /* 0x000fe20000000006 */
[----:B-1----:R-:W-:Y:S01]  /*0650*/  IMAD R7, R9, R8, RZ ;  /* 0x0000000809077224 */ /* 0x002fe200078e02ff */
[----:B--2---:R-:W-:Y:S06]  /*0660*/  @!P0 BRA `(.L_x_9) ;  /* 0x0000000000108947 */ /* 0x004fec0003800000 */
[----:B0-----:R-:W-:Y:S01]  /*0670*/  IMAD.MOV.U32 R3, RZ, RZ, 0x3e656042 ;  /* 0x3e656042ff037424 */ /* 0x001fe200078e00ff */
[----:B------:R-:W-:-:S07]  /*0680*/  MOV R8, 0x6a0 ;  /* 0x000006a000087802 */ /* 0x000fce0000000f00 */
[----:B------:R-:W-:Y:S05]  /*0690*/  CALL.REL.NOINC `($__internal_0_$__cuda_sm3x_div_rn_noftz_f32_slowpath) ;  /* 0x00000000005c7944 */ /* 0x000fea0003c00000 */
[----:B------:R-:W-:-:S07]  /*06a0*/  MOV R11, R0 ;  /* 0x00000000000b7202 */ /* 0x000fce0000000f00 */
.L_x_9:
[----:B------:R-:W-:Y:S05]  /*06b0*/  BSYNC.RECONVERGENT B0 ;  /* 0x0000000000007941 */ /* 0x000fea0003800200 */
.L_x_8:
[----:B0-----:R-:W-:Y:S02]  /*06c0*/  HFMA2 R3, -RZ, RZ, 1.599609375, 1638 ;  /* 0x3e666666ff037431 */ /* 0x001fe400000001ff */
[----:B------:R-:W-:-:S04]  /*06d0*/  IMAD.WIDE R4, R7, 0x4, R4 ;  /* 0x0000000407047825 */ /* 0x000fc800078e0204 */
[----:B------:R-:W-:Y:S01]  /*06e0*/  FADD R0, R2, -0.40599998831748962402 ;  /* 0xbecfdf3b02007421 */ /* 0x000fe20000000000 */
[----:B------:R-:W-:Y:S01]  /*06f0*/  BSSY.RECONVERGENT B0, `(.L_x_10) ;  /* 0x000000e000007945 */ /* 0x000fe20003800200 */
[----:B------:R-:W-:Y:S01]  /*0700*/  IMAD.MOV.U32 R6, RZ, RZ, 0x408e38e4 ;  /* 0x408e38e4ff067424 */ /* 0x000fe200078e00ff */
[----:B------:R0:W-:Y:S01]  /*0710*/  STG.E desc[UR4][R4.64], R11 ;  /* 0x0000000b04007986 */ /* 0x0001e2000c101904 */
[----:B------:R-:W1:Y:S02]  /*0720*/  FCHK P0, R0, 0.22499999403953552246 ;  /* 0x3e66666600007902 */ /* 0x000e640000000000 */
[----:B------:R-:W-:-:S04]  /*0730*/  FFMA R3, R6, -R3, 1 ;  /* 0x3f80000006037423 */ /* 0x000fc80000000803 */
[----:B------:R-:W-:-:S04]  /*0740*/  FFMA R3, R3, R6, 4.4444446563720703125 ;  /* 0x408e38e403037423 */ /* 0x000fc80000000006 */
[----:B------:R-:W-:-:S04]  /*0750*/  FFMA R2, R0, R3, RZ ;  /* 0x0000000300027223 */ /* 0x000fc800000000ff */
[----:B------:R-:W-:-:S04]  /*0760*/  FFMA R6, R2, -0.22499999403953552246, R0 ;  /* 0xbe66666602067823 */ /* 0x000fc80000000000 */
[----:B------:R-:W-:Y:S01]  /*0770*/  FFMA R3, R3, R6, R2 ;  /* 0x0000000603037223 */ /* 0x000fe20000000002 */
[----:B01----:R-:W-:Y:S06]  /*0780*/  @!P0 BRA `(.L_x_11) ;  /* 0x0000000000108947 */ /* 0x003fec0003800000 */
[----:B------:R-:W-:Y:S01]  /*0790*/  IMAD.MOV.U32 R3, RZ, RZ, 0x3e666666 ;  /* 0x3e666666ff037424 */ /* 0x000fe200078e00ff */
[----:B------:R-:W-:-:S07]  /*07a0*/  MOV R8, 0x7c0 ;  /* 0x000007c000087802 */ /* 0x000fce0000000f00 */
[----:B------:R-:W-:Y:S05]  /*07b0*/  CALL.REL.NOINC `($__internal_0_$__cuda_sm3x_div_rn_noftz_f32_slowpath) ;  /* 0x0000000000147944 */ /* 0x000fea0003c00000 */
[----:B------:R-:W-:-:S07]  /*07c0*/  MOV R3, R0 ;  /* 0x0000000000037202 */ /* 0x000fce0000000f00 */
.L_x_11:
[----:B------:R-:W-:Y:S05]  /*07d0*/  BSYNC.RECONVERGENT B0 ;  /* 0x0000000000007941 */ /* 0x000fea0003800200 */
.L_x_10:
[----:B------:R-:W-:-:S05]  /*07e0*/  IMAD.WIDE R4, R7, 0x4, R4 ;  /* 0x0000000407047825 */ /* 0x000fca00078e0204 */
[----:B------:R-:W-:Y:S01]  /*07f0*/  STG.E desc[UR4][R4.64], R3 ;  /* 0x0000000304007986 */ /* 0x000fe2000c101904 */
[----:B------:R-:W-:Y:S05]  /*0800*/  EXIT ;  /* 0x000000000000794d */ /* 0x000fea0003800000 */
        .weak           $__internal_0_$__cuda_sm3x_div_rn_noftz_f32_slowpath
        .type           $__internal_0_$__cuda_sm3x_div_rn_noftz_f32_slowpath,@function
        .size           $__internal_0_$__cuda_sm3x_div_rn_noftz_f32_slowpath,(.L_x_42 - $__internal_0_$__cuda_sm3x_div_rn_noftz_f32_slowpath)
$__internal_0_$__cuda_sm3x_div_rn_noftz_f32_slowpath:
[----:B------:R-:W-:Y:S01]  /*0810*/  SHF.R.U32.HI R10, RZ, 0x17, R3 ;  /* 0x00000017ff0a7819 */ /* 0x000fe20000011603 */
[----:B------:R-:W-:Y:S01]  /*0820*/  BSSY.RECONVERGENT B1, `(.L_x_12) ;  /* 0x0000062000017945 */ /* 0x000fe20003800200 */
[----:B------:R-:W-:Y:S02]  /*0830*/  SHF.R.U32.HI R9, RZ, 0x17, R0 ;  /* 0x00000017ff097819 */ /* 0x000fe40000011600 */
[----:B------:R-:W-:Y:S02]  /*0840*/  LOP3.LUT R10, R10, 0xff, RZ, 0xc0, !PT ;  /* 0x000000ff0a0a7812 */ /* 0x000fe400078ec0ff */
[----:B------:R-:W-:-:S03]  /*0850*/  LOP3.LUT R11, R9, 0xff, RZ, 0xc0, !PT ;  /* 0x000000ff090b7812 */ /* 0x000fc600078ec0ff */
[----:B------:R-:W-:Y:S01]  /*0860*/  VIADD R13, R10, 0xffffffff ;  /* 0xffffffff0a0d7836 */ /* 0x000fe20000000000 */
[----:B------:R-:W-:-:S04]  /*0870*/  IADD3 R12, PT, PT, R11, -0x1, RZ ;  /* 0xffffffff0b0c7810 */ /* 0x000fc80007ffe0ff */
[----:B------:R-:W-:-:S04]  /*0880*/  ISETP.GT.U32.AND P0, PT, R13, 0xfd, PT ;  /* 0x000000fd0d00780c */ /* 0x000fc80003f04070 */
[----:B------:R-:W-:-:S13]  /*0890*/  ISETP.GT.U32.OR P0, PT, R12, 0xfd, P0 ;  /* 0x000000fd0c00780c */ /* 0x000fda0000704470 */
[----:B------:R-:W-:Y:S01]  /*08a0*/  @!P0 IMAD.MOV.U32 R9, RZ, RZ, RZ ;  /* 0x000000ffff098224 */ /* 0x000fe200078e00ff */
[----:B------:R-:W-:Y:S06]  /*08b0*/  @!P0 BRA `(.L_x_13) ;  /* 0x00000000005c8947 */ /* 0x000fec0003800000 */
[----:B------:R-:W-:Y:S02]  /*08c0*/  FSETP.GTU.FTZ.AND P0, PT, |R0|, +INF , PT ;  /* 0x7f8000000000780b */ /* 0x000fe40003f1c200 */
[----:B------:R-:W-:-:S04]  /*08d0*/  FSETP.GTU.FTZ.AND P1, PT, |R3|, +INF , PT ;  /* 0x7f8000000300780b */ /* 0x000fc80003f3c200 */
[----:B------:R-:W-:-:S13]  /*08e0*/  PLOP3.LUT P0, PT, P0, P1, PT, 0xf8, 0x8f ;  /* 0x00000000008f781c */ /* 0x000fda0000703f70 */
[----:B------:R-:W-:Y:S05]  /*08f0*/  @P0 BRA `(.L_x_14) ;  /* 0x00000004004c0947 */ /* 0x000fea0003800000 */
[----:B------:R-:W-:-:S13]  /*0900*/  LOP3.LUT P0, RZ, R3, 0x7fffffff, R0, 0xc8, !PT ;  /* 0x7fffffff03ff7812 */ /* 0x000fda000780c800 */
[----:B------:R-:W-:Y:S05]  /*0910*/  @!P0 BRA `(.L_x_15) ;  /* 0x00000004003c8947 */ /* 0x000fea0003800000 */
[C---:B------:R-:W-:Y:S02]  /*0920*/  FSETP.NEU.FTZ.AND P2, PT, |R0|.reuse, +INF , PT ;  /* 0x7f8000000000780b */ /* 0x040fe40003f5d200 */
[----:B------:R-:W-:Y:S02]  /*0930*/  FSETP.NEU.FTZ.AND P1, PT, |R3|, +INF , PT ;  /* 0x7f8000000300780b */ /* 0x000fe40003f3d200 */
[----:B------:R-:W-:-:S11]  /*0940*/  FSETP.NEU.FTZ.AND P0, PT, |R0|, +INF , PT ;  /* 0x7f8000000000780b */ /* 0x000fd60003f1d200 */
[----:B------:R-:W-:Y:S05]  /*0950*/  @!P1 BRA !P2, `(.L_x_15) ;  /* 0x00000004002c9947 */ /* 0x000fea0005000000 */
[----:B------:R-:W-:-:S04]  /*0960*/  LOP3.LUT P2, RZ, R0, 0x7fffffff, RZ, 0xc0, !PT ;  /* 0x7fffffff00ff7812 */ /* 0x000fc8000784c0ff */
[----:B------:R-:W-:-:S13]  /*0970*/  PLOP3.LUT P1, PT, P1, P2, PT, 0x2f, 0xf2 ;  /* 0x0000000000f2781c */ /* 0x000fda0000f24577 */
[----:B------:R-:W-:Y:S05]  /*0980*/  @P1 BRA `(.L_x_16) ;  /* 0x0000000400181947 */ /* 0x000fea0003800000 */
[----:B------:R-:W-:-:S04]  /*0990*/  LOP3.LUT P1, RZ, R3, 0x7fffffff, RZ, 0xc0, !PT ;  /* 0x7fffffff03ff7812 */ /* 0x000fc8000782c0ff */
[----:B------:R-:W-:-:S13]  /*09a0*/  PLOP3.LUT P0, PT, P0, P1, PT, 0x2f, 0xf2 ;  /* 0x0000000000f2781c */ /* 0x000fda0000702577 */
[----:B------:R-:W-:Y:S05]  /*09b0*/  @P0 BRA `(.L_x_17) ;  /* 0x0000000400000947 */ /* 0x000fea0003800000 */
[----:B------:R-:W-:Y:S02]  /*09c0*/  ISETP.GE.AND P0, PT, R12, RZ, PT ;  /* 0x000000ff0c00720c */ /* 0x000fe40003f06270 */
[----:B------:R-:W-:-:S11]  /*09d0*/  ISETP.GE.AND P1, PT, R13, RZ, PT ;  /* 0x000000ff0d00720c */ /* 0x000fd60003f26270 */
[----:B------:R-:W-:Y:S01]  /*09e0*/  @P0 MOV R9, RZ ;  /* 0x000000ff00090202 */ /* 0x000fe20000000f00 */
[----:B------:R-:W-:Y:S02]  /*09f0*/  @!P0 IMAD.MOV.U32 R9, RZ, RZ, -0x40 ;  /* 0xffffffc0ff098424 */ /* 0x000fe400078e00ff */
[----:B------:R-:W-:Y:S01]  /*0a00*/  @!P0 FFMA R0, R0, 1.84467440737095516160e+19, RZ ;  /* 0x5f80000000008823 */ /* 0x000fe200000000ff */
[----:B------:R-:W-:Y:S02]  /*0a10*/  @!P1 FFMA R3, R3, 1.84467440737095516160e+19, RZ ;  /* 0x5f80000003039823 */ /* 0x000fe400000000ff */
[----:B------:R-:W-:-:S07]  /*0a20*/  @!P1 IADD3 R9, PT, PT, R9, 0x40, RZ ;  /* 0x0000004009099810 */ /* 0x000fce0007ffe0ff */
.L_x_13:
[----:B------:R-:W-:Y:S01]  /*0a30*/  LEA R12, R10, 0xc0800000, 0x17 ;  /* 0xc08000000a0c7811 */ /* 0x000fe200078eb8ff */
[----:B------:R-:W-:Y:S01]  /*0a40*/  BSSY.RECONVERGENT B2, `(.L_x_18) ;  /* 0x0000036000027945 */ /* 0x000fe20003800200 */
[----:B------:R-:W-:-:S03]  /*0a50*/  IADD3 R11, PT, PT, R11, -0x7f, RZ ;  /* 0xffffff810b0b7810 */ /* 0x000fc60007ffe0ff */
[----:B------:R-:W-:Y:S02]  /*0a60*/  IMAD.IADD R12, R3, 0x1, -R12 ;  /* 0x00000001030c7824 */ /* 0x000fe400078e0a0c */
[C---:B------:R-:W-:Y:S02]  /*0a70*/  IMAD R0, R11.reuse, -0x800000, R0 ;  /* 0xff8000000b007824 */ /* 0x040fe400078e0200 */
[----:B------:R0:W1:Y:S01]  /*0a80*/  MUFU.RCP R3, R12 ;  /* 0x0000000c00037308 */ /* 0x0000620000001000 */
[----:B------:R-:W-:Y:S01]  /*0a90*/  FADD.FTZ R13, -R12, -RZ ;  /* 0x800000ff0c0d7221 */ /* 0x000fe20000010100 */
[----:B0-----:R-:W-:-:S05]  /*0aa0*/  IADD3 R12, PT, PT, R11, 0x7f, -R10 ;  /* 0x0000007f0b0c7810 */ /* 0x001fca0007ffe80a */
[----:B------:R-:W-:Y:S02]  /*0ab0*/  IMAD.IADD R9, R12, 0x1, R9 ;  /* 0x000000010c097824 */ /* 0x000fe400078e0209 */
[----:B-1----:R-:W-:-:S04]  /*0ac0*/  FFMA R14, R3, R13, 1 ;  /* 0x3f800000030e7423 */ /* 0x002fc8000000000d */
[----:B------:R-:W-:-:S04]  /*0ad0*/  FFMA R3, R3, R14, R3 ;  /* 0x0000000e03037223 */ /* 0x000fc80000000003 */
[----:B------:R-:W-:-:S04]  /*0ae0*/  FFMA R14, R0, R3, RZ ;  /* 0x00000003000e7223 */ /* 0x000fc800000000ff */
[----:B------:R-:W-:-:S04]  /*0af0*/  FFMA R15, R13, R14, R0 ;  /* 0x0000000e0d0f7223 */ /* 0x000fc80000000000 */
[----:B------:R-:W-:-:S04]  /*0b00*/  FFMA R14, R3, R15, R14 ;  /* 0x0000000f030e7223 */ /* 0x000fc8000000000e */
[----:B------:R-:W-:-:S04]  /*0b10*/  FFMA R13, R13, R14, R0 ;  /* 0x0000000e0d0d7223 */ /* 0x000fc80000000000 */
[----:B------:R-:W-:-:S05]  /*0b20*/  FFMA R0, R3, R13, R14 ;  /* 0x0000000d03007223 */ /* 0x000fca000000000e */
[----:B------:R-:W-:-:S04]  /*0b30*/  SHF.R.U32.HI R10, RZ, 0x17, R0 ;  /* 0x00000017ff0a7819 */ /* 0x000fc80000011600 */
[----:B------:R-:W-:-:S04]  /*0b40*/  LOP3.LUT R10, R10, 0xff, RZ, 0xc0, !PT ;  /* 0x000000ff0a0a7812 */ /* 0x000fc800078ec0ff */
[----:B------:R-:W-:-:S05]  /*0b50*/  IADD3 R15, PT, PT, R10, R9, RZ ;  /* 0x000000090a0f7210 */ /* 0x000fca0007ffe0ff */
[----:B------:R-:W-:-:S05]  /*0b60*/  VIADD R10, R15, 0xffffffff ;  /* 0xffffffff0f0a7836 */ /* 0x000fca0000000000 */
[----:B------:R-:W-:-:S13]  /*0b70*/  ISETP.GE.U32.AND P0, PT, R10, 0xfe, PT ;  /* 0x000000fe0a00780c */ /* 0x000fda0003f06070 */
[----:B------:R-:W-:Y:S05]  /*0b80*/  @!P0 BRA `(.L_x_19) ;  /* 0x0000000000808947 */ /* 0x000fea0003800000 */
[----:B------:R-:W-:-:S13]  /*0b90*/  ISETP.GT.AND P0, PT, R15, 0xfe, PT ;  /* 0x000000fe0f00780c */ /* 0x000fda0003f04270 */
[----:B------:R-:W-:Y:S05]  /*0ba0*/  @P0 BRA `(.L_x_20) ;  /* 0x00000000006c0947 */ /* 0x000fea0003800000 */
[----:B------:R-:W-:-:S13]  /*0bb0*/  ISETP.GE.AND P0, PT, R15, 0x1, PT ;  /* 0x000000010f00780c */ /* 0x000fda0003f06270 */
[----:B------:R-:W-:Y:S05]  /*0bc0*/  @P0 BRA `(.L_x_21) ;  /* 0x0000000000740947 */ /* 0x000fea0003800000 */
[----:B------:R-:W-:Y:S02]  /*0bd0*/  ISETP.GE.AND P0, PT, R15, -0x18, PT ;  /* 0xffffffe80f00780c */ /* 0x000fe40003f06270 */
[----:B------:R-:W-:-:S11]  /*0be0*/  LOP3.LUT R0, R0, 0x80000000, RZ, 0xc0, !PT ;  /* 0x8000000000007812 */ /* 0x000fd600078ec0ff */
[----:B------:R-:W-:Y:S05]  /*0bf0*/  @!P0 BRA `(.L_x_21) ;  /* 0x0000000000688947 */ /* 0x000fea0003800000 */
[-CC-:B------:R-:W-:Y:S01]  /*0c00*/  FFMA.RZ R9, R3, R13.reuse, R14.reuse ;  /* 0x0000000d03097223 */ /* 0x180fe2000000c00e */
[----:B------:R-:W-:Y:S01]  /*0c10*/  IADD3 R12, PT, PT, R15, 0x20, RZ ;  /* 0x000000200f0c7810 */ /* 0x000fe20007ffe0ff */
[-CC-:B------:R-:W-:Y:S01]  /*0c20*/  FFMA.RM R10, R3, R13.reuse, R14.reuse ;  /* 0x0000000d030a7223 */ /* 0x180fe2000000400e */
[----:B------:R-:W-:Y:S02]  /*0c30*/  ISETP.NE.AND P2, PT, R15, RZ, PT ;  /* 0x000000ff0f00720c */ /* 0x000fe40003f45270 */
[----:B------:R-:W-:Y:S01]  /*0c40*/  LOP3.LUT R11, R9, 0x7fffff, RZ, 0xc0, !PT ;  /* 0x007fffff090b7812 */ /* 0x000fe200078ec0ff */
[----:B------:R-:W-:Y:S01]  /*0c50*/  FFMA.RP R9, R3, R13, R14 ;  /* 0x0000000d03097223 */ /* 0x000fe2000000800e */
[----:B------:R-:W-:Y:S01]  /*0c60*/  IMAD.MOV R3, RZ, RZ, -R15 ;  /* 0x000000ffff037224 */ /* 0x000fe200078e0a0f */
[----:B------:R-:W-:Y:S02]  /*0c70*/  ISETP.NE.AND P1, PT, R15, RZ, PT ;  /* 0x000000ff0f00720c */ /* 0x000fe40003f25270 */
[----:B------:R-:W-:-:S02]  /*0c80*/  LOP3.LUT R11, R11, 0x800000, RZ, 0xfc, !PT ;  /* 0x008000000b0b7812 */ /* 0x000fc400078efcff */
[----:B------:R-:W-:Y:S02]  /*0c90*/  FSETP.NEU.FTZ.AND P0, PT, R9, R10, PT ;  /* 0x0000000a0900720b */ /* 0x000fe40003f1d000 */
[----:B------:R-:W-:Y:S02]  /*0ca0*/  SHF.L.U32 R12, R11, R12, RZ ;  /* 0x0000000c0b0c7219 */ /* 0x000fe400000006ff */
[----:B------:R-:W-:Y:S02]  /*0cb0*/  SEL R10, R3, RZ, P2 ;  /* 0x000000ff030a7207 */ /* 0x000fe40001000000 */
[----:B------:R-:W-:Y:S02]  /*0cc0*/  ISETP.NE.AND P1, PT, R12, RZ, P1 ;  /* 0x000000ff0c00720c */ /* 0x000fe40000f25270 */
[----:B------:R-:W-:Y:S02]  /*0cd0*/  SHF.R.U32.HI R10, RZ, R10, R11 ;  /* 0x0000000aff0a7219 */ /* 0x000fe4000001160b */
[----:B------:R-:W-:-:S02]  /*0ce0*/  PLOP3.LUT P0, PT, P0, P1, PT, 0xf8, 0x8f ;  /* 0x00000000008f781c */ /* 0x000fc40000703f70 */
[----:B------:R-:W-:Y:S02]  /*0cf0*/  SHF.R.U32.HI R12, RZ, 0x1, R10 ;  /* 0x00000001ff0c7819 */ /* 0x000fe4000001160a */
[----:B------:R-:W-:-:S04]  /*0d00*/  SEL R3, RZ, 0x1, !P0 ;  /* 0x00000001ff037807 */ /* 0x000fc80004000000 */
[----:B------:R-:W-:-:S04]  /*0d10*/  LOP3.LUT R3, R3, 0x1, R12, 0xf8, !PT ;  /* 0x0000000103037812 */ /* 0x000fc800078ef80c */
[----:B------:R-:W-:-:S04]  /*0d20*/  LOP3.LUT R3, R3, R10, RZ, 0xc0, !PT ;  /* 0x0000000a03037212 */ /* 0x000fc800078ec0ff */
[----:B------:R-:W-:-:S04]  /*0d30*/  IADD3 R3, PT, PT, R12, R3, RZ ;  /* 0x000000030c037210 */ /* 0x000fc80007ffe0ff */
[----:B------:R-:W-:Y:S01]  /*0d40*/  LOP3.LUT R0, R3, R0, RZ, 0xfc, !PT ;  /* 0x0000000003007212 */ /* 0x000fe200078efcff */
[----:B------:R-:W-:Y:S06]  /*0d50*/  BRA `(.L_x_21) ;  /* 0x0000000000107947 */ /* 0x000fec0003800000 */
.L_x_20:
[----:B------:R-:W-:-:S04]  /*0d60*/  LOP3.LUT R0, R0, 0x80000000, RZ, 0xc0, !PT ;  /* 0x8000000000007812 */ /* 0x000fc800078ec0ff */
[----:B------:R-:W-:Y:S01]  /*0d70*/  LOP3.LUT R0, R0, 0x7f800000, RZ, 0xfc, !PT ;  /* 0x7f80000000007812 */ /* 0x000fe200078efcff */
[----:B------:R-:W-:Y:S06]  /*0d80*/  BRA `(.L_x_21) ;  /* 0x0000000000047947 */ /* 0x000fec0003800000 */
.L_x_19:
[----:B------:R-:W-:-:S07]  /*0d90*/  IMAD R0, R9, 0x800000, R0 ;  /* 0x0080000009007824 */ /* 0x000fce00078e0200 */
.L_x_21:
[----:B------:R-:W-:Y:S05]  /*0da0*/  BSYNC.RECONVERGENT B2 ;  /* 0x0000000000027941 */ /* 0x000fea0003800200 */
.L_x_18:
[----:B------:R-:W-:Y:S05]  /*0db0*/  BRA `(.L_x_22) ;  /* 0x0000000000207947 */ /* 0x000fea0003800000 */
.L_x_17:
[----:B------:R-:W-:-:S04]  /*0dc0*/  LOP3.LUT R0, R3, 0x80000000, R0, 0x48, !PT ;  /* 0x8000000003007812 */ /* 0x000fc800078e4800 */
[----:B------:R-:W-:Y:S01]  /*0dd0*/  LOP3.LUT R0, R0, 0x7f800000, RZ, 0xfc, !PT ;  /* 0x7f80000000007812 */ /* 0x000fe200078efcff */
[----:B------:R-:W-:Y:S06]  /*0de0*/  BRA `(.L_x_22) ;  /* 0x0000000000147947 */ /* 0x000fec0003800000 */
.L_x_16:
[----:B------:R-:W-:Y:S01]  /*0df0*/  LOP3.LUT R0, R3, 0x80000000, R0, 0x48, !PT ;  /* 0x8000000003007812 */ /* 0x000fe200078e4800 */
[----:B------:R-:W-:Y:S06]  /*0e00*/  BRA `(.L_x_22) ;  /* 0x00000000000c7947 */ /* 0x000fec0003800000 */
.L_x_15:
[----:B------:R-:W0:Y:S01]  /*0e10*/  MUFU.RSQ R0, -QNAN ;  /* 0xffc0000000007908 */ /* 0x000e220000001400 */
[----:B------:R-:W-:Y:S05]  /*0e20*/  BRA `(.L_x_22) ;  /* 0x0000000000047947 */ /* 0x000fea0003800000 */
.L_x_14:
[----:B------:R-:W-:-:S07]  /*0e30*/  FADD.FTZ R0, R0, R3 ;  /* 0x0000000300007221 */ /* 0x000fce0000010000 */
.L_x_22:
[----:B------:R-:W-:Y:S05]  /*0e40*/  BSYNC.RECONVERGENT B1 ;  /* 0x0000000000017941 */ /* 0x000fea0003800200 */
.L_x_12:
[----:B------:R-:W-:-:S04]  /*0e50*/  HFMA2 R9, -RZ, RZ, 0, 0 ;  /* 0x00000000ff097431 */ /* 0x000fc800000001ff */
[----:B0-----:R-:W-:Y:S05]  /*0e60*/  RET.REL.NODEC R8 `(_Z27normalize_age_gender_kernelPKhPfii) ;  /* 0xfffffff008647950 */ /* 0x001fea0003c3ffff */
.L_x_23:
[----:B------:R-:W-:-:S00]  /*0e70*/  BRA `(.L_x_23) ;  /* 0xfffffffc00fc7947 */ /* 0x000fc0000383ffff */
[----:B------:R-:W-:-:S00]  /*0e80*/  NOP ;  /* 0x0000000000007918 */ /* 0x000fc00000000000 */
[----:B------:R-:W-:-:S00]  /*0e90*/  NOP ;  /* 0x0000000000007918 */ /* 0x000fc00000000000 */
[----:B------:R-:W-:-:S00]  /*0ea0*/  NOP ;  /* 0x0000000000007918 */ /* 0x000fc00000000000 */
[----:B------:R-:W-:-:S00]  /*0eb0*/  NOP ;  /* 0x0000000000007918 */ /* 0x000fc00000000000 */
[----:B------:R-:W-:-:S00]  /*0ec0*/  NOP ;  /* 0x0000000000007918 */ /* 0x000fc00000000000 */
[----:B------:R-:W-:-:S00]  /*0ed0*/  NOP ;  /* 0x0000000000007918 */ /* 0x000fc00000000000 */
[----:B------:R-:W-:-:S00]  /*0ee0*/  NOP ;  /* 0x0000000000007918 */ /* 0x000fc00000000000 */
[----:B------:R-:W-:-:S00]  /*0ef0*/  NOP ;  /* 0x0000000000007918 */ /* 0x000fc00000000000 */
.L_x_42:


//--------------------- .text._Z25normalize_imagenet_kernelPKhPfiiffffff --------------------------
	.section	.text._Z25normalize_imagenet_kernelPKhPfiiffffff,"ax",@progbits
	.align	128
        .global         _Z25normalize_imagenet_kernelPKhPfiiffffff
        .type           _Z25normalize_imagenet_kernelPKhPfiiffffff,@function
        .size           _Z25normalize_imagenet_kernelPKhPfiiffffff,(.L_x_43 - _Z25normalize_imagenet_kernelPKhPfiiffffff)
        .other          _Z25normalize_imagenet_kernelPKhPfiiffffff,@"STO_CUDA_ENTRY STV_DEFAULT"
_Z25normalize_imagenet_kernelPKhPfiiffffff:
.text._Z25normalize_imagenet_kernelPKhPfiiffffff:
        /* <DEDUP_REMOVED lines=15> */
[----:B------:R-:W1:Y:S01]  /*00f0*/  LDC R11, c[0x0][0x3a4] ;  /* 0x0000e900ff0b7b82 */ /* 0x000e620000000800 */
[----:B------:R-:W2:Y:S02]  /*0100*/  LDCU.64 UR4, c[0x0][0x358] ;  /* 0x00006b00ff0477ac */ /* 0x000ea40008000a00 */
[----:B------:R-:W-:Y:S01]  /*0110*/  IMAD R0, R4, 0x3, RZ ;  /* 0x0000000304007824 */ /* 0x000fe200078e02ff */
[----:B------:R-:W3:Y:S04]  /*0120*/  LDCU UR6, c[0x0][0x398] ;  /* 0x00007300ff0677ac */ /* 0x000ee80008000800 */
[----:B0-----:R-:W-:-:S04]  /*0130*/  IADD3 R2, P0, PT, R0, UR8, RZ ;  /* 0x0000000800027c10 */ /* 0x001fc8000ff1e0ff */
[----:B------:R-:W-:-:S05]  /*0140*/  LEA.HI.X.SX32 R3, R0, UR9, 0x1, P0 ;  /* 0x0000000900037c11 */ /* 0x000fca00080f0eff */
[----:B--2---:R-:W2:Y:S04]  /*0150*/  LDG.E.U8 R0, desc[UR4][R2.64+0x2] ;  /* 0x0000020402007981 */ /* 0x004ea8000c1e1100 */
[----:B------:R-:W4:Y:S04]  /*0160*/  LDG.E.U8 R5, desc[UR4][R2.64] ;  /* 0x0000000402057981 */ /* 0x000f28000c1e1100 */
[----:B------:R4:W5:Y:S01]  /*0170*/  LDG.E.U8 R6, desc[UR4][R2.64+0x1] ;  /* 0x0000010402067981 */ /* 0x000962000c1e1100 */
[----:B-1----:R-:W0:Y:S01]  /*0180*/  MUFU.RCP R7, R11 ;  /* 0x0000000b00077308 */ /* 0x002e220000001000 */
[----:B------:R-:W-:Y:S01]  /*0190*/  BSSY.RECONVERGENT B0, `(.L_x_24) ;  /* 0x0000010000007945 */ /* 0x000fe20003800200 */
[----:B0-----:R-:W-:-:S04]  /*01a0*/  FFMA R8, R7, -R11, 1 ;  /* 0x3f80000007087423 */ /* 0x001fc8000000080b */
[----:B------:R-:W-:Y:S01]  /*01b0*/  FFMA R7, R7, R8, R7 ;  /* 0x0000000807077223 */ /* 0x000fe20000000007 */
[----:B--2---:R-:W-:Y:S02]  /*01c0*/  I2FP.F32.U32 R0, R0 ;  /* 0x0000000000007245 */ /* 0x004fe40000201000 */
[----:B----4-:R-:W-:-:S03]  /*01d0*/  I2FP.F32.U32 R2, R5 ;  /* 0x0000000500027245 */ /* 0x010fc60000201000 */
[----:B---3--:R-:W-:Y:S01]  /*01e0*/  FADD R0, R0, -UR6 ;  /* 0x8000000600007e21 */ /* 0x008fe20008000000 */
[----:B-----5:R-:W-:-:S03]  /*01f0*/  I2FP.F32.U32 R6, R6 ;  /* 0x0000000600067245 */ /* 0x020fc60000201000 */
[----:B------:R-:W0:Y:S01]  /*0200*/  FCHK P0, R0, R11 ;  /* 0x0000000b00007302 */ /* 0x000e220000000000 */
[----:B------:R-:W-:-:S04]  /*0210*/  FFMA R8, R0, R7, RZ ;  /* 0x0000000700087223 */ /* 0x000fc800000000ff */
[----:B------:R-:W-:-:S04]  /*0220*/  FFMA R9, R8, -R11, R0 ;  /* 0x8000000b08097223 */ /* 0x000fc80000000000 */
[----:B------:R-:W-:Y:S01]  /*0230*/  FFMA R3, R7, R9, R8 ;  /* 0x0000000907037223 */ /* 0x000fe20000000008 */
[----:B0-----:R-:W-:Y:S06]  /*0240*/  @!P0 BRA `(.L_x_25) ;  /* 0x0000000000108947 */ /* 0x001fec0003800000 */
[----:B------:R-:W0:Y:S01]  /*0250*/  LDCU UR6, c[0x0][0x3a4] ;  /* 0x00007480ff0677ac */ /* 0x000e220008000800 */
[----:B------:R-:W-:Y:S01]  /*0260*/  MOV R8, 0x290 ;  /* 0x0000029000087802 */ /* 0x000fe20000000f00 */
[----:B0-----:R-:W-:-:S07]  /*0270*/  IMAD.U32 R3, RZ, RZ, UR6 ;  /* 0x00000006ff037e24 */ /* 0x001fce000f8e00ff */
[----:B------:R-:W-:Y:S05]  /*0280*/  CALL.REL.NOINC `($__internal_1_$__cuda_sm3x_div_rn_noftz_f32_slowpath) ;  /* 0x0000000000b87944 */ /* 0x000fea0003c00000 */
.L_x_25:
[----:B------:R-:W-:Y:S05]  /*0290*/  BSYNC.RECONVERGENT B0 ;  /* 0x0000000000007941 */ /* 0x000fea0003800200 */
.L_x_24:
[----:B------:R-:W0:Y:S01]  /*02a0*/  LDC R13, c[0x0][0x3a8] ;  /* 0x0000ea00ff0d7b82 */ /* 0x000e220000000800 */
[----:B------:R-:W1:Y:S01]  /*02b0*/  LDCU UR6, c[0x0][0x39c] ;  /* 0x00007380ff0677ac */ /* 0x000e620008000800 */
[----:B------:R-:W-:Y:S06]  /*02c0*/  BSSY.RECONVERGENT B0, `(.L_x_26) ;  /* 0x0000014000007945 */ /* 0x000fec0003800200 */
[----:B------:R-:W2:Y:S08]  /*02d0*/  LDC.64 R10, c[0x0][0x388] ;  /* 0x0000e200ff0a7b82 */ /* 0x000eb00000000a00 */
[----:B------:R-:W3:Y:S01]  /*02e0*/  LDC.64 R8, c[0x0][0x390] ;  /* 0x0000e400ff087b82 */ /* 0x000ee20000000a00 */
[----:B0-----:R-:W0:Y:S01]  /*02f0*/  MUFU.RCP R0, R13 ;  /* 0x0000000d00007308 */ /* 0x001e220000001000 */
[----:B--2---:R-:W-:-:S05]  /*0300*/  IMAD.WIDE R4, R4, 0x4, R10 ;  /* 0x0000000404047825 */ /* 0x004fca00078e020a */
[----:B------:R2:W-:Y:S01]  /*0310*/  STG.E desc[UR4][R4.64], R3 ;  /* 0x0000000304007986 */ /* 0x0005e2000c101904 */
[----:B0-----:R-:W-:-:S04]  /*0320*/  FFMA R7, R0, -R13, 1 ;  /* 0x3f80000000077423 */ /* 0x001fc8000000080d */
[----:B------:R-:W-:Y:S01]  /*0330*/  FFMA R7, R0, R7, R0 ;  /* 0x0000000700077223 */ /* 0x000fe20000000000 */
[----:B-1----:R-:W-:-:S04]  /*0340*/  FADD R0, R6, -UR6 ;  /* 0x8000000606007e21 */ /* 0x002fc80008000000 */
[----:B------:R-:W0:Y:S01]  /*0350*/  FCHK P0, R0, R13 ;  /* 0x0000000d00007302 */ /* 0x000e220000000000 */
[----:B------:R-:W-:-:S04]  /*0360*/  FFMA R6, R0, R7, RZ ;  /* 0x0000000700067223 */ /* 0x000fc800000000ff */
[----:B------:R-:W-:-:S04]  /*0370*/  FFMA R10, R6, -R13, R0 ;  /* 0x8000000d060a7223 */ /* 0x000fc80000000000 */
[----:B------:R-:W-:Y:S01]  /*0380*/  FFMA R11, R7, R10, R6 ;  /* 0x0000000a070b7223 */ /* 0x000fe20000000006 */
[----:B---3--:R-:W-:Y:S01]  /*0390*/  IMAD R7, R9, R8, RZ ;  /* 0x0000000809077224 */ /* 0x008fe200078e02ff */
[----:B0-2---:R-:W-:Y:S06]  /*03a0*/  @!P0 BRA `(.L_x_27) ;  /* 0x0000000000148947 */ /* 0x005fec0003800000 */
[----:B------:R-:W0:Y:S01]  /*03b0*/  LDCU UR6, c[0x0][0x3a8] ;  /* 0x00007500ff0677ac */ /* 0x000e220008000800 */
[----:B------:R-:W-:Y:S01]  /*03c0*/  MOV R8, 0x3f0 ;  /* 0x000003f000087802 */ /* 0x000fe20000000f00 */
[----:B0-----:R-:W-:-:S07]  /*03d0*/  IMAD.U32 R3, RZ, RZ, UR6 ;  /* 0x00000006ff037e24 */ /* 0x001fce000f8e00ff */
[----:B------:R-:W-:Y:S05]  /*03e0*/  CALL.REL.NOINC `($__internal_1_$__cuda_sm3x_div_rn_noftz_f32_slowpath) ;  /* 0x0000000000607944 */ /* 0x000fea0003c00000 */
[----:B------:R-:W-:-:S07]  /*03f0*/  IMAD.MOV.U32 R11, RZ, RZ, R3 ;  /* 0x000000ffff0b7224 */ /* 0x000fce00078e0003 */
.L_x_27:
[----:B------:R-:W-:Y:S05]  /*0400*/  BSYNC.RECONVERGENT B0 ;  /* 0x0000000000007941 */ /* 0x000fea0003800200 */
.L_x_26:
[----:B------:R-:W0:Y:S01]  /*0410*/  LDC R9, c[0x0][0x3ac] ;  /* 0x0000eb00ff097b82 */ /* 0x000e220000000800 */
[----:B------:R-:W1:Y:S01]  /*0420*/  LDCU UR6, c[0x0][0x3a0] ;  /* 0x00007400ff0677ac */ /* 0x000e620008000800 */
[----:B------:R-:W-:Y:S01]  /*0430*/  IMAD.WIDE R4, R7, 0x4, R4 ;  /* 0x0000000407047825 */ /* 0x000fe200078e0204 */
[----:B------:R-:W-:Y:S04]  /*0440*/  BSSY.RECONVERGENT B0, `(.L_x_28) ;  /* 0x000000f000007945 */ /* 0x000fe80003800200 */
[----:B------:R2:W-:Y:S01]  /*0450*/  STG.E desc[UR4][R4.64], R11 ;  /* 0x0000000b04007986 */ /* 0x0005e2000c101904 */
[----:B-1----:R-:W-:Y:S01]  /*0460*/  FADD R0, R2, -UR6 ;  /* 0x8000000602007e21 */ /* 0x002fe20008000000 */
[----:B0-----:R-:W0:Y:S08]  /*0470*/  MUFU.RCP R3, R9 ;  /* 0x0000000900037308 */ /* 0x001e300000001000 */
[----:B------:R-:W1:Y:S01]  /*0480*/  FCHK P0, R0, R9 ;  /* 0x0000000900007302 */ /* 0x000e620000000000 */
[----:B0-----:R-:W-:-:S04]  /*0490*/  FFMA R6, R3, -R9, 1 ;  /* 0x3f80000003067423 */ /* 0x001fc80000000809 */
[----:B------:R-:W-:-:S04]  /*04a0*/  FFMA R3, R3, R6, R3 ;  /* 0x0000000603037223 */ /* 0x000fc80000000003 */
[----:B------:R-:W-:-:S04]  /*04b0*/  FFMA R2, R0, R3, RZ ;  /* 0x0000000300027223 */ /* 0x000fc800000000ff */
[----:B------:R-:W-:-:S04]  /*04c0*/  FFMA R6, R2, -R9, R0 ;  /* 0x8000000902067223 */ /* 0x000fc80000000000 */
[----:B------:R-:W-:Y:S01]  /*04d0*/  FFMA R3, R3, R6, R2 ;  /* 0x0000000603037223 */ /* 0x000fe20000000002 */
[----:B-12---:R-:W-:Y:S06]  /*04e0*/  @!P0 BRA `(.L_x_29) ;  /* 0x0000000000108947 */ /* 0x006fec0003800000 */
[----:B------:R-:W0:Y:S01]  /*04f0*/  LDCU UR6, c[0x0][0x3ac] ;  /* 0x00007580ff0677ac */ /* 0x000e220008000800 */
[----:B------:R-:W-:Y:S01]  /*0500*/  MOV R8, 0x530 ;  /* 0x0000053000087802 */ /* 0x000fe20000000f00 */
[----:B0-----:R-:W-:-:S07]  /*0510*/  IMAD.U32 R3, RZ, RZ, UR6 ;  /* 0x00000006ff037e24 */ /* 0x001fce000f8e00ff */
[----:B------:R-:W-:Y:S05]  /*0520*/  CALL.REL.NOINC `($__internal_1_$__cuda_sm3x_div_rn_noftz_f32_slowpath) ;  /* 0x0000000000107944 */ /* 0x000fea0003c00000 */
.L_x_29:
[----:B------:R-:W-:Y:S05]  /*0530*/  BSYNC.RECONVERGENT B0 ;  /* 0x0000000000007941 */ /* 0x000fea0003800200 */
.L_x_28:
[----:B------:R-:W-:-:S05]  /*0540*/  IMAD.WIDE R4, R7, 0x4, R4 ;  /* 0x0000000407047825 */ /* 0x000fca00078e0204 */
[----:B------:R-:W-:Y:S01]  /*0550*/  STG.E desc[UR4][R4.64], R3 ;  /* 0x0000000304007986 */ /* 0x000fe2000c101904 */
[----:B------:R-:W-:Y:S05]  /*0560*/  EXIT ;  /* 0x000000000000794d */ /* 0x000fea0003800000 */
        .weak           $__internal_1_$__cuda_sm3x_div_rn_noftz_f32_slowpath
        .type           $__internal_1_$__cuda_sm3x_div_rn_noftz_f32_slowpath,@function
        .size           $__internal_1_$__cuda_sm3x_div_rn_noftz_f32_slowpath,(.L_x_43 - $__internal_1_$__cuda_sm3x_div_rn_noftz_f32_slowpath)
$__internal_1_$__cuda_sm3x_div_rn_noftz_f32_slowpath:
[----:B------:R-:W-:Y:S01]  /*0570*/  SHF.R.U32.HI R10, RZ, 0x17, R3 ;  /* 0x00000017ff0a7819 */ /* 0x000fe20000011603 */
[----:B------:R-:W-:Y:S01]  /*0580*/  BSSY.RECONVERGENT B1, `(.L_x_30) ;  /* 0x0000062000017945 */ /* 0x000fe20003800200 */
[----:B------:R-:W-:Y:S02]  /*0590*/  SHF.R.U32.HI R9, RZ, 0x17, R0 ;  /* 0x00000017ff097819 */ /* 0x000fe40000011600 */
[----:B------:R-:W-:Y:S02]  /*05a0*/  LOP3.LUT R10, R10, 0xff, RZ, 0xc0, !PT ;  /* 0x000000ff0a0a7812 */ /* 0x000fe400078ec0ff */
[----:B------:R-:W-:-:S03]  /*05b0*/  LOP3.LUT R14, R9, 0xff, RZ, 0xc0, !PT ;  /* 0x000000ff090e7812 */ /* 0x000fc600078ec0ff */
[----:B------:R-:W-:Y:S02]  /*05c0*/  VIADD R12, R10, 0xffffffff ;  /* 0xffffffff0a0c7836 */ /* 0x000fe40000000000 */
[----:B------:R-:W-:-:S03]  /*05d0*/  VIADD R11, R14, 0xffffffff ;  /* 0xffffffff0e0b7836 */ /* 0x000fc60000000000 */
        /* <DEDUP_REMOVED lines=25> */
[----:B------:R-:W-:Y:S01]  /*0770*/  @!P1 FFMA R3, R3, 1.84467440737095516160e+19, RZ ;  /* 0x5f80000003039823 */ /* 0x000fe200000000ff */
[----:B------:R-:W-:-:S07]  /*0780*/  @!P1 VIADD R9, R9, 0x40 ;  /* 0x0000004009099836 */ /* 0x000fce0000000000 */
.L_x_31:
[----:B------:R-:W-:Y:S01]  /*0790*/  LEA R12, R10, 0xc0800000, 0x17 ;  /* 0xc08000000a0c7811 */ /* 0x000fe200078eb8ff */
[----:B------:R-:W-:Y:S04]  /*07a0*/  BSSY.RECONVERGENT B2, `(.L_x_36) ;  /* 0x0000036000027945 */ /* 0x000fe80003800200 */
[----:B------:R-:W-:Y:S02]  /*07b0*/  IMAD.IADD R12, R3, 0x1, -R12 ;  /* 0x00000001030c7824 */ /* 0x000fe400078e0a0c */
[----:B------:R-:W-:Y:S02]  /*07c0*/  VIADD R3, R14, 0xffffff81 ;  /* 0xffffff810e037836 */ /* 0x000fe40000000000 */
[----:B------:R-:W0:Y:S01]  /*07d0*/  MUFU.RCP R11, R12 ;  /* 0x0000000c000b7308 */ /* 0x000e220000001000 */
[----:B------:R-:W-:Y:S01]  /*07e0*/  FADD.FTZ R13, -R12, -RZ ;  /* 0x800000ff0c0d7221 */ /* 0x000fe20000010100 */
[C---:B------:R-:W-:Y:S01]  /*07f0*/  IMAD R0, R3.reuse, -0x800000, R0 ;  /* 0xff80000003007824 */ /* 0x040fe200078e0200 */
[----:B------:R-:W-:-:S04]  /*0800*/  IADD3 R10, PT, PT, R3, 0x7f, -R10 ;  /* 0x0000007f030a7810 */ /* 0x000fc80007ffe80a */
[----:B------:R-:W-:Y:S01]  /*0810*/  IADD3 R10, PT, PT, R10, R9, RZ ;  /* 0x000000090a0a7210 */ /* 0x000fe20007ffe0ff */
[----:B0-----:R-:W-:-:S04]  /*0820*/  FFMA R14, R11, R13, 1 ;  /* 0x3f8000000b0e7423 */ /* 0x001fc8000000000d */
[----:B------:R-:W-:-:S04]  /*0830*/  FFMA R16, R11, R14, R11 ;  /* 0x0000000e0b107223 */ /* 0x000fc8000000000b */
[----:B------:R-:W-:-:S04]  /*0840*/  FFMA R11, R0, R16, RZ ;  /* 0x00000010000b7223 */ /* 0x000fc800000000ff */
[----:B------:R-:W-:-:S04]  /*0850*/  FFMA R14, R13, R11, R0 ;  /* 0x0000000b0d0e7223 */ /* 0x000fc80000000000 */
[----:B------:R-:W-:-:S04]  /*0860*/  FFMA R11, R16, R14, R11 ;  /* 0x0000000e100b7223 */ /* 0x000fc8000000000b */
[----:B------:R-:W-:-:S04]  /*0870*/  FFMA R14, R13, R11, R0 ;  /* 0x0000000b0d0e7223 */ /* 0x000fc80000000000 */
[----:B------:R-:W-:-:S05]  /*0880*/  FFMA R0, R16, R14, R11 ;  /* 0x0000000e10007223 */ /* 0x000fca000000000b */
[----:B------:R-:W-:-:S04]  /*0890*/  SHF.R.U32.HI R3, RZ, 0x17, R0 ;  /* 0x00000017ff037819 */ /* 0x000fc80000011600 */
[----:B------:R-:W-:-:S05]  /*08a0*/  LOP3.LUT R3, R3, 0xff, RZ, 0xc0, !PT ;  /* 0x000000ff03037812 */ /* 0x000fca00078ec0ff */
[----:B------:R-:W-:-:S04]  /*08b0*/  IMAD.IADD R13, R3, 0x1, R10 ;  /* 0x00000001030d7824 */ /* 0x000fc800078e020a */
        /* <DEDUP_REMOVED lines=10> */
[CCC-:B------:R-:W-:Y:S01]  /*0960*/  FFMA.RZ R3, R16.reuse, R14.reuse, R11.reuse ;  /* 0x0000000e10037223 */ /* 0x1c0fe2000000c00b */
[C---:B------:R-:W-:Y:S02]  /*0970*/  VIADD R12, R13.reuse, 0x20 ;  /* 0x000000200d0c7836 */ /* 0x040fe40000000000 */
[CCC-:B------:R-:W-:Y:S01]  /*0980*/  FFMA.RM R10, R16.reuse, R14.reuse, R11.reuse ;  /* 0x0000000e100a7223 */ /* 0x1c0fe2000000400b */
        /* <DEDUP_REMOVED lines=19> */
.L_x_38:
[----:B------:R-:W-:-:S04]  /*0ac0*/  LOP3.LUT R0, R0, 0x80000000, RZ, 0xc0, !PT ;  /* 0x8000000000007812 */ /* 0x000fc800078ec0ff */
[----:B------:R-:W-:Y:S01]  /*0ad0*/  LOP3.LUT R0, R0, 0x7f800000, RZ, 0xfc, !PT ;  /* 0x7f80000000007812 */ /* 0x000fe200078efcff */
[----:B------:R-:W-:Y:S06]  /*0ae0*/  BRA `(.L_x_39) ;  /* 0x0000000000047947 */ /* 0x000fec0003800000 */
.L_x_37:
[----:B------:R-:W-:-:S07]  /*0af0*/  IMAD R0, R10, 0x800000, R0 ;  /* 0x008000000a007824 */ /* 0x000fce00078e0200 */
.L_x_39:
[----:B------:R-:W-:Y:S05]  /*0b00*/  BSYNC.RECONVERGENT B2 ;  /* 0x0000000000027941 */ /* 0x000fea0003800200 */
.L_x_36:
[----:B------:R-:W-:Y:S05]  /*0b10*/  BRA `(.L_x_40) ;  /* 0x0000000000207947 */ /* 0x000fea0003800000 */
.L_x_35:
[----:B------:R-:W-:-:S04]  /*0b20*/  LOP3.LUT R0, R3, 0x80000000, R0, 0x48, !PT ;  /* 0x8000000003007812 */ /* 0x000fc800078e4800 */
[----:B------:R-:W-:Y:S01]  /*0b30*/  LOP3.LUT R0, R0, 0x7f800000, RZ, 0xfc, !PT ;  /* 0x7f80000000007812 */ /* 0x000fe200078efcff */
[----:B------:R-:W-:Y:S06]  /*0b40*/  BRA `(.L_x_40) ;  /* 0x0000000000147947 */ /* 0x000fec0003800000 */
.L_x_34:
[----:B------:R-:W-:Y:S01]  /*0b50*/  LOP3.LUT R0, R3, 0x80000000, R0, 0x48, !PT ;  /* 0x8000000003007812 */ /* 0x000fe200078e4800 */
[----:B------:R-:W-:Y:S06]  /*0b60*/  BRA `(.L_x_40) ;  /* 0x00000000000c7947 */ /* 0x000fec0003800000 */
.L_x_33:
[----:B------:R-:W0:Y:S01]  /*0b70*/  MUFU.RSQ R0, -QNAN ;  /* 0xffc0000000007908 */ /* 0x000e220000001400 */
[----:B------:R-:W-:Y:S05]  /*0b80*/  BRA `(.L_x_40) ;  /* 0x0000000000047947 */ /* 0x000fea0003800000 */
.L_x_32:
[----:B------:R-:W-:-:S07]  /*0b90*/  FADD.FTZ R0, R0, R3 ;  /* 0x0000000300007221 */ /* 0x000fce0000010000 */
.L_x_40:
[----:B------:R-:W-:Y:S05]  /*0ba0*/  BSYNC.RECONVERGENT B1 ;  /* 0x0000000000017941 */ /* 0x000fea0003800200 */
.L_x_30:
[----:B------:R-:W-:Y:S02]  /*0bb0*/  IMAD.MOV.U32 R9, RZ, RZ, 0x0 ;  /* 0x00000000ff097424 */ /* 0x000fe400078e00ff */
[----:B0-----:R-:W-:Y:S02]  /*0bc0*/  IMAD.MOV.U32 R3, RZ, RZ, R0 ;  /* 0x000000ffff037224 */ /* 0x001fe400078e0000 */
[----:B------:R-:W-:Y:S05]  /*0bd0*/  RET.REL.NODEC R8 `(_Z25normalize_imagenet_kernelPKhPfiiffffff) ;  /* 0xfffffff408087950 */ /* 0x000fea0003c3ffff */
.L_x_41:
        /* <DEDUP_REMOVED lines=10> */
.L_x_43:


//--------------------- .nv.shared.reserved.0     --------------------------
	.section	.nv.shared.reserved.0,"aw",@nobits
	.weak		__nv_reservedSMEM_offset_0_alias
	.size		__nv_reservedSMEM_offset_0_alias, 0, 64
	.other		__nv_reservedSMEM_offset_0_alias,@"STO_CUDA_RESERVED_SHARED STV_DEFAULT"
__nv_reservedSMEM_offset_0_alias:
	.zero		0
	.zero		64


//--------------------- .nv.constant0._Z27normalize_age_gender_kernelPKhPfii --------------------------
	.section	.nv.constant0._Z27normalize_age_gender_kernelPKhPfii,"a",@progbits
	.sectionflags	@""
	.align	4
.nv.constant0._Z27normalize_age_gender_kernelPKhPfii:
	.zero		920


//--------------------- .nv.constant0._Z25normalize_imagenet_kernelPKhPfiiffffff --------------------------
	.section	.nv.constant0._Z25normalize_imagenet_kernelPKhPfiiffffff,"a",@progbits
	.sectionflags	@""
	.align	4
.nv.constant0._Z25normalize_imagenet_kernelPKhPfiiffffff:
	.zero		944


//--------------------- SYMBOLS --------------------------

	.type		.nv.reservedSmem.offset0,@object
	.size		.nv.reservedSmem.offset0,0x4
